//
// Generated by NVIDIA NVVM Compiler
//
// Compiler Build ID: CL-36424714
// Cuda compilation tools, release 13.0, V13.0.88
// Based on NVVM 20.0.0
//

.version 9.0
.target sm_100
.address_size 64

	// .globl	_Z13conv2d_kernelPfS_S_iiiiii

.visible .entry _Z13conv2d_kernelPfS_S_iiiiii(
	.param .u64 .ptr .align 1 _Z13conv2d_kernelPfS_S_iiiiii_param_0,
	.param .u64 .ptr .align 1 _Z13conv2d_kernelPfS_S_iiiiii_param_1,
	.param .u64 .ptr .align 1 _Z13conv2d_kernelPfS_S_iiiiii_param_2,
	.param .u32 _Z13conv2d_kernelPfS_S_iiiiii_param_3,
	.param .u32 _Z13conv2d_kernelPfS_S_iiiiii_param_4,
	.param .u32 _Z13conv2d_kernelPfS_S_iiiiii_param_5,
	.param .u32 _Z13conv2d_kernelPfS_S_iiiiii_param_6,
	.param .u32 _Z13conv2d_kernelPfS_S_iiiiii_param_7,
	.param .u32 _Z13conv2d_kernelPfS_S_iiiiii_param_8
)
{
	.reg .pred 	%p<17>;
	.reg .b32 	%r<79>;
	.reg .b32 	%f<73>;
	.reg .b64 	%rd<41>;

	ld.param.u64 	%rd5, [_Z13conv2d_kernelPfS_S_iiiiii_param_0];
	ld.param.u64 	%rd6, [_Z13conv2d_kernelPfS_S_iiiiii_param_1];
	ld.param.u32 	%r37, [_Z13conv2d_kernelPfS_S_iiiiii_param_3];
	ld.param.u32 	%r32, [_Z13conv2d_kernelPfS_S_iiiiii_param_4];
	ld.param.u32 	%r33, [_Z13conv2d_kernelPfS_S_iiiiii_param_5];
	ld.param.u32 	%r34, [_Z13conv2d_kernelPfS_S_iiiiii_param_6];
	ld.param.u32 	%r35, [_Z13conv2d_kernelPfS_S_iiiiii_param_7];
	ld.param.u32 	%r36, [_Z13conv2d_kernelPfS_S_iiiiii_param_8];
	cvta.to.global.u64 	%rd1, %rd6;
	cvta.to.global.u64 	%rd2, %rd5;
	sub.s32 	%r38, %r37, %r33;
	sub.s32 	%r39, %r32, %r34;
	mov.u32 	%r40, %ctaid.y;
	mov.u32 	%r41, %ntid.y;
	mov.u32 	%r42, %tid.y;
	mad.lo.s32 	%r2, %r40, %r41, %r42;
	mov.u32 	%r43, %ctaid.x;
	mov.u32 	%r44, %ntid.x;
	mov.u32 	%r45, %tid.x;
	mad.lo.s32 	%r46, %r43, %r44, %r45;
	mov.u32 	%r47, %ctaid.z;
	mov.u32 	%r48, %ntid.z;
	mov.u32 	%r49, %tid.z;
	mad.lo.s32 	%r4, %r47, %r48, %r49;
	setp.gt.s32 	%p1, %r2, %r38;
	setp.gt.s32 	%p2, %r46, %r39;
	or.pred  	%p3, %p1, %p2;
	setp.ge.s32 	%p4, %r4, %r36;
	or.pred  	%p5, %p3, %p4;
	@%p5 bra 	$L__BB0_18;
	min.s32 	%r50, %r33, %r34;
	mov.f32 	%f71, 0f00000000;
	min.s32 	%r51, %r50, %r35;
	setp.lt.s32 	%p6, %r51, 1;
	@%p6 bra 	$L__BB0_17;
	and.b32  	%r5, %r35, 7;
	and.b32  	%r6, %r35, 3;
	and.b32  	%r7, %r35, 2147483640;
	neg.s32 	%r8, %r7;
	mul.lo.s32 	%r9, %r36, %r35;
	shl.b32 	%r10, %r36, 3;
	add.s64 	%rd3, %rd2, 16;
	mov.f32 	%f71, 0f00000000;
	mov.b32 	%r71, 0;
	mul.wide.s32 	%rd31, %r36, 4;
$L__BB0_3:
	add.s32 	%r54, %r71, %r2;
	mad.lo.s32 	%r12, %r54, %r32, %r46;
	mul.lo.s32 	%r13, %r71, %r34;
	mov.b32 	%r72, 0;
$L__BB0_4:
	setp.lt.u32 	%p7, %r35, 8;
	add.s32 	%r56, %r12, %r72;
	mul.lo.s32 	%r15, %r56, %r35;
	add.s32 	%r16, %r72, %r13;
	mul.lo.s32 	%r17, %r16, %r35;
	mov.b32 	%r77, 0;
	@%p7 bra 	$L__BB0_7;
	mad.lo.s32 	%r74, %r9, %r16, %r4;
	mov.u32 	%r73, %r15;
	mov.u32 	%r75, %r8;
$L__BB0_6:
	.pragma "nounroll";
	mul.wide.s32 	%rd7, %r73, 4;
	add.s64 	%rd8, %rd3, %rd7;
	ld.global.f32 	%f19, [%rd8+-16];
	mul.wide.s32 	%rd9, %r74, 4;
	add.s64 	%rd10, %rd1, %rd9;
	ld.global.f32 	%f20, [%rd10];
	fma.rn.f32 	%f21, %f19, %f20, %f71;
	ld.global.f32 	%f22, [%rd8+-12];
	mul.wide.s32 	%rd11, %r36, 4;
	add.s64 	%rd12, %rd10, %rd11;
	ld.global.f32 	%f23, [%rd12];
	fma.rn.f32 	%f24, %f22, %f23, %f21;
	ld.global.f32 	%f25, [%rd8+-8];
	add.s64 	%rd13, %rd12, %rd11;
	ld.global.f32 	%f26, [%rd13];
	fma.rn.f32 	%f27, %f25, %f26, %f24;
	ld.global.f32 	%f28, [%rd8+-4];
	add.s64 	%rd14, %rd13, %rd11;
	ld.global.f32 	%f29, [%rd14];
	fma.rn.f32 	%f30, %f28, %f29, %f27;
	ld.global.f32 	%f31, [%rd8];
	add.s64 	%rd15, %rd14, %rd11;
	ld.global.f32 	%f32, [%rd15];
	fma.rn.f32 	%f33, %f31, %f32, %f30;
	ld.global.f32 	%f34, [%rd8+4];
	add.s64 	%rd16, %rd15, %rd11;
	ld.global.f32 	%f35, [%rd16];
	fma.rn.f32 	%f36, %f34, %f35, %f33;
	ld.global.f32 	%f37, [%rd8+8];
	add.s64 	%rd17, %rd16, %rd11;
	ld.global.f32 	%f38, [%rd17];
	fma.rn.f32 	%f39, %f37, %f38, %f36;
	ld.global.f32 	%f40, [%rd8+12];
	add.s64 	%rd18, %rd17, %rd11;
	ld.global.f32 	%f41, [%rd18];
	fma.rn.f32 	%f71, %f40, %f41, %f39;
	add.s32 	%r75, %r75, 8;
	add.s32 	%r74, %r74, %r10;
	add.s32 	%r73, %r73, 8;
	setp.ne.s32 	%p8, %r75, 0;
	mov.u32 	%r77, %r7;
	@%p8 bra 	$L__BB0_6;
$L__BB0_7:
	setp.eq.s32 	%p9, %r5, 0;
	@%p9 bra 	$L__BB0_15;
	add.s32 	%r57, %r5, -1;
	setp.lt.u32 	%p10, %r57, 3;
	@%p10 bra 	$L__BB0_10;
	add.s32 	%r58, %r77, %r15;
	add.s32 	%r59, %r77, %r17;
	mad.lo.s32 	%r60, %r59, %r36, %r4;
	mul.wide.s32 	%rd19, %r58, 4;
	add.s64 	%rd20, %rd2, %rd19;
	ld.global.f32 	%f43, [%rd20];
	mul.wide.s32 	%rd21, %r60, 4;
	add.s64 	%rd22, %rd1, %rd21;
	ld.global.f32 	%f44, [%rd22];
	fma.rn.f32 	%f45, %f43, %f44, %f71;
	ld.global.f32 	%f46, [%rd20+4];
	add.s64 	%rd24, %rd22, %rd31;
	ld.global.f32 	%f47, [%rd24];
	fma.rn.f32 	%f48, %f46, %f47, %f45;
	ld.global.f32 	%f49, [%rd20+8];
	add.s64 	%rd25, %rd24, %rd31;
	ld.global.f32 	%f50, [%rd25];
	fma.rn.f32 	%f51, %f49, %f50, %f48;
	ld.global.f32 	%f52, [%rd20+12];
	add.s64 	%rd26, %rd25, %rd31;
	ld.global.f32 	%f53, [%rd26];
	fma.rn.f32 	%f71, %f52, %f53, %f51;
	add.s32 	%r77, %r77, 4;
$L__BB0_10:
	setp.eq.s32 	%p11, %r6, 0;
	@%p11 bra 	$L__BB0_15;
	setp.eq.s32 	%p12, %r6, 1;
	@%p12 bra 	$L__BB0_13;
	add.s32 	%r61, %r77, %r15;
	add.s32 	%r62, %r77, %r17;
	mad.lo.s32 	%r63, %r62, %r36, %r4;
	mul.wide.s32 	%rd27, %r61, 4;
	add.s64 	%rd28, %rd2, %rd27;
	ld.global.f32 	%f55, [%rd28];
	mul.wide.s32 	%rd29, %r63, 4;
	add.s64 	%rd30, %rd1, %rd29;
	ld.global.f32 	%f56, [%rd30];
	fma.rn.f32 	%f57, %f55, %f56, %f71;
	ld.global.f32 	%f58, [%rd28+4];
	add.s64 	%rd32, %rd30, %rd31;
	ld.global.f32 	%f59, [%rd32];
	fma.rn.f32 	%f71, %f58, %f59, %f57;
	add.s32 	%r77, %r77, 2;
$L__BB0_13:
	and.b32  	%r64, %r35, 1;
	setp.eq.b32 	%p13, %r64, 1;
	not.pred 	%p14, %p13;
	@%p14 bra 	$L__BB0_15;
	add.s32 	%r65, %r77, %r15;
	add.s32 	%r66, %r77, %r17;
	mad.lo.s32 	%r67, %r66, %r36, %r4;
	mul.wide.s32 	%rd33, %r65, 4;
	add.s64 	%rd34, %rd2, %rd33;
	ld.global.f32 	%f60, [%rd34];
	mul.wide.s32 	%rd35, %r67, 4;
	add.s64 	%rd36, %rd1, %rd35;
	ld.global.f32 	%f61, [%rd36];
	fma.rn.f32 	%f71, %f60, %f61, %f71;
$L__BB0_15:
	add.s32 	%r72, %r72, 1;
	setp.ne.s32 	%p15, %r72, %r34;
	@%p15 bra 	$L__BB0_4;
	add.s32 	%r71, %r71, 1;
	setp.ne.s32 	%p16, %r71, %r33;
	@%p16 bra 	$L__BB0_3;
$L__BB0_17:
	ld.param.u64 	%rd40, [_Z13conv2d_kernelPfS_S_iiiiii_param_2];
	mad.lo.s32 	%r68, %r2, %r39, %r2;
	add.s32 	%r69, %r68, %r46;
	mad.lo.s32 	%r70, %r69, %r36, %r4;
	cvta.to.global.u64 	%rd37, %rd40;
	mul.wide.s32 	%rd38, %r70, 4;
	add.s64 	%rd39, %rd37, %rd38;
	st.global.f32 	[%rd39], %f71;
$L__BB0_18:
	ret;

}


// ===== COMPILED SASS (sm_100) =====

	.target	sm_100

	.elftype	@"ET_EXEC"


//--------------------- .note.nv.tkinfo           --------------------------
	.section	.note.nv.tkinfo,"",@"SHT_NOTE"
	.sectionflags	@"SHF_NOTE_NV_TKINFO"
	.tkinfo
        /*0018*/ 	.word	0x00000002
        /*0030*/ 	.string	""
        /*0030*/ 	.string	"ptxas"
        /*0030*/ 	.string	"Cuda compilation tools, release 13.0, V13.0.88"
        /*0030*/ 	.string	"Build cuda_13.0.r13.0/compiler.36424714_0"
        /*0030*/ 	.string	"-arch sm_100 -m 64 "



//--------------------- .note.nv.cuinfo           --------------------------
	.section	.note.nv.cuinfo,"",@"SHT_NOTE"
	.sectionflags	@"SHF_NOTE_NV_CUINFO"
        /*0018*/ 	.short	0x0002
        /*001a*/ 	.short	0x0064
        /*001c*/ 	.short	0x0082
	.zero		2


//--------------------- .nv.info                  --------------------------
	.section	.nv.info,"",@"SHT_CUDA_INFO"
	.align	4


	//----- nvinfo : EIATTR_REGCOUNT
	.align		4
        /*0000*/ 	.byte	0x04, 0x2f
        /*0002*/ 	.short	(.L_1 - .L_0)
	.align		4
.L_0:
        /*0004*/ 	.word	index@(_Z13conv2d_kernelPfS_S_iiiiii)
        /*0008*/ 	.word	0x00000020


	//----- nvinfo : EIATTR_FRAME_SIZE
	.align		4
.L_1:
        /*000c*/ 	.byte	0x04, 0x11
        /*000e*/ 	.short	(.L_3 - .L_2)
	.align		4
.L_2:
        /*0010*/ 	.word	index@(_Z13conv2d_kernelPfS_S_iiiiii)
        /*0014*/ 	.word	0x00000000


	//----- nvinfo : EIATTR_MIN_STACK_SIZE
	.align		4
.L_3:
        /*0018*/ 	.byte	0x04, 0x12
        /*001a*/ 	.short	(.L_5 - .L_4)
	.align		4
.L_4:
        /*001c*/ 	.word	index@(_Z13conv2d_kernelPfS_S_iiiiii)
        /*0020*/ 	.word	0x00000000
.L_5:


//--------------------- .nv.compat                --------------------------
	.section	.nv.compat,"",@"SHT_CUDA_COMPAT_INFO"
	.align	4
        /*0000*/ 	.byte	0x02, 0x09, 0x00, 0x00, 0x02, 0x02, 0x01, 0x00, 0x02, 0x05, 0x05, 0x00, 0x03, 0x07, 0x01, 0x01
        /*0010*/ 	.byte	0x02, 0x03, 0x00, 0x00, 0x02, 0x06, 0x01, 0x00, 0x04, 0x0b, 0x08, 0x00, 0x09, 0x00, 0x00, 0x00
        /*0020*/ 	.byte	0x00, 0x00, 0x00, 0x00


//--------------------- .nv.info._Z13conv2d_kernelPfS_S_iiiiii --------------------------
	.section	.nv.info._Z13conv2d_kernelPfS_S_iiiiii,"",@"SHT_CUDA_INFO"
	.sectionflags	@""
	.align	4


	//----- nvinfo : EIATTR_CUDA_API_VERSION
	.align		4
        /*0000*/ 	.byte	0x04, 0x37
        /*0002*/ 	.short	(.L_7 - .L_6)
.L_6:
        /*0004*/ 	.word	0x00000082


	//----- nvinfo : EIATTR_KPARAM_INFO
	.align		4
.L_7:
        /*0008*/ 	.byte	0x04, 0x17
        /*000a*/ 	.short	(.L_9 - .L_8)
.L_8:
        /*000c*/ 	.word	0x00000000
        /*0010*/ 	.short	0x0008
        /*0012*/ 	.short	0x002c
        /*0014*/ 	.byte	0x00, 0xf0, 0x11, 0x00


	//----- nvinfo : EIATTR_KPARAM_INFO
	.align		4
.L_9:
        /*0018*/ 	.byte	0x04, 0x17
        /*001a*/ 	.short	(.L_11 - .L_10)
.L_10:
        /*001c*/ 	.word	0x00000000
        /*0020*/ 	.short	0x0007
        /*0022*/ 	.short	0x0028
        /*0024*/ 	.byte	0x00, 0xf0, 0x11, 0x00


	//----- nvinfo : EIATTR_KPARAM_INFO
	.align		4
.L_11:
        /*0028*/ 	.byte	0x04, 0x17
        /*002a*/ 	.short	(.L_13 - .L_12)
.L_12:
        /*002c*/ 	.word	0x00000000
        /*0030*/ 	.short	0x0006
        /*0032*/ 	.short	0x0024
        /*0034*/ 	.byte	0x00, 0xf0, 0x11, 0x00


	//----- nvinfo : EIATTR_KPARAM_INFO
	.align		4
.L_13:
        /*0038*/ 	.byte	0x04, 0x17
        /*003a*/ 	.short	(.L_15 - .L_14)
.L_14:
        /*003c*/ 	.word	0x00000000
        /*0040*/ 	.short	0x0005
        /*0042*/ 	.short	0x0020
        /*0044*/ 	.byte	0x00, 0xf0, 0x11, 0x00


	//----- nvinfo : EIATTR_KPARAM_INFO
	.align		4
.L_15:
        /*0048*/ 	.byte	0x04, 0x17
        /*004a*/ 	.short	(.L_17 - .L_16)
.L_16:
        /*004c*/ 	.word	0x00000000
        /*0050*/ 	.short	0x0004
        /*0052*/ 	.short	0x001c
        /*0054*/ 	.byte	0x00, 0xf0, 0x11, 0x00


	//----- nvinfo : EIATTR_KPARAM_INFO
	.align		4
.L_17:
        /*0058*/ 	.byte	0x04, 0x17
        /*005a*/ 	.short	(.L_19 - .L_18)
.L_18:
        /*005c*/ 	.word	0x00000000
        /*0060*/ 	.short	0x0003
        /*0062*/ 	.short	0x0018
        /*0064*/ 	.byte	0x00, 0xf0, 0x11, 0x00


	//----- nvinfo : EIATTR_KPARAM_INFO
	.align		4
.L_19:
        /*0068*/ 	.byte	0x04, 0x17
        /*006a*/ 	.short	(.L_21 - .L_20)
.L_20:
        /*006c*/ 	.word	0x00000000
        /*0070*/ 	.short	0x0002
        /*0072*/ 	.short	0x0010
        /*0074*/ 	.byte	0x00, 0xf5, 0x21, 0x00


	//----- nvinfo : EIATTR_KPARAM_INFO
	.align		4
.L_21:
        /*0078*/ 	.byte	0x04, 0x17
        /*007a*/ 	.short	(.L_23 - .L_22)
.L_22:
        /*007c*/ 	.word	0x00000000
        /*0080*/ 	.short	0x0001
        /*0082*/ 	.short	0x0008
        /*0084*/ 	.byte	0x00, 0xf5, 0x21, 0x00


	//----- nvinfo : EIATTR_KPARAM_INFO
	.align		4
.L_23:
        /*0088*/ 	.byte	0x04, 0x17
        /*008a*/ 	.short	(.L_25 - .L_24)
.L_24:
        /*008c*/ 	.word	0x00000000
        /*0090*/ 	.short	0x0000
        /*0092*/ 	.short	0x0000
        /*0094*/ 	.byte	0x00, 0xf5, 0x21, 0x00


	//----- nvinfo : EIATTR_SPARSE_MMA_MASK
	.align		4
.L_25:
        /*0098*/ 	.byte	0x03, 0x50
        /*009a*/ 	.short	0x0000


	//----- nvinfo : EIATTR_MAXREG_COUNT
	.align		4
        /*009c*/ 	.byte	0x03, 0x1b
        /*009e*/ 	.short	0x00ff


	//----- nvinfo : EIATTR_MERCURY_ISA_VERSION
	.align		4
        /*00a0*/ 	.byte	0x03, 0x5f
        /*00a2*/ 	.short	0x0101


	//----- nvinfo : EIATTR_VRC_CTA_INIT_COUNT
	.align		4
        /*00a4*/ 	.byte	0x02, 0x4a
	.zero		1
	.zero		1


	//----- nvinfo : EIATTR_EXIT_INSTR_OFFSETS
	.align		4
        /*00a8*/ 	.byte	0x04, 0x1c
        /*00aa*/ 	.short	(.L_27 - .L_26)


	//   ....[0]....
.L_26:
        /*00ac*/ 	.word	0x00000150


	//   ....[1]....
        /*00b0*/ 	.word	0x00000ae0


	//----- nvinfo : EIATTR_CBANK_PARAM_SIZE
	.align		4
.L_27:
        /*00b4*/ 	.byte	0x03, 0x19
        /*00b6*/ 	.short	0x0030


	//----- nvinfo : EIATTR_PARAM_CBANK
	.align		4
        /*00b8*/ 	.byte	0x04, 0x0a
        /*00ba*/ 	.short	(.L_29 - .L_28)
	.align		4
.L_28:
        /*00bc*/ 	.word	index@(.nv.constant0._Z13conv2d_kernelPfS_S_iiiiii)
        /*00c0*/ 	.short	0x0380
        /*00c2*/ 	.short	0x0030


	//----- nvinfo : EIATTR_SW_WAR
	.align		4
.L_29:
        /*00c4*/ 	.byte	0x04, 0x36
        /*00c6*/ 	.short	(.L_31 - .L_30)
.L_30:
        /*00c8*/ 	.word	0x00000008
.L_31:


//--------------------- .nv.callgraph             --------------------------
	.section	.nv.callgraph,"",@"SHT_CUDA_CALLGRAPH"
	.align	4
	.sectionentsize	8
	.align		4
        /*0000*/ 	.word	0x00000000
	.align		4
        /*0004*/ 	.word	0xffffffff
	.align		4
        /*0008*/ 	.word	0x00000000
	.align		4
        /*000c*/ 	.word	0xfffffffe
	.align		4
        /*0010*/ 	.word	0x00000000
	.align		4
        /*0014*/ 	.word	0xfffffffd
	.align		4
        /*0018*/ 	.word	0x00000000
	.align		4
        /*001c*/ 	.word	0xfffffffc


//--------------------- .text._Z13conv2d_kernelPfS_S_iiiiii --------------------------
	.section	.text._Z13conv2d_kernelPfS_S_iiiiii,"ax",@progbits
	.align	128
        .global         _Z13conv2d_kernelPfS_S_iiiiii
        .type           _Z13conv2d_kernelPfS_S_iiiiii,@function
        .size           _Z13conv2d_kernelPfS_S_iiiiii,(.L_x_8 - _Z13conv2d_kernelPfS_S_iiiiii)
        .other          _Z13conv2d_kernelPfS_S_iiiiii,@"STO_CUDA_ENTRY STV_DEFAULT"
_Z13conv2d_kernelPfS_S_iiiiii:
.text._Z13conv2d_kernelPfS_S_iiiiii:
[----:B------:R-:W-:Y:S01]  /*0000*/  LDC R1, c[0x0][0x37c] ;  /* 0x0000df00ff017b82 */ /* 0x000fe20000000800 */
[----:B------:R-:W0:Y:S07]  /*0010*/  S2R R3, SR_TID.X ;  /* 0x0000000000037919 */ /* 0x000e2e0000002100 */
[----:B------:R-:W1:Y:S01]  /*0020*/  LDC R2, c[0x0][0x364] ;  /* 0x0000d900ff027b82 */ /* 0x000e620000000800 */
[----:B------:R-:W2:Y:S01]  /*0030*/  LDCU.64 UR8, c[0x0][0x398] ;  /* 0x00007300ff0877ac */ /* 0x000ea20008000a00 */
[----:B------:R-:W1:Y:S01]  /*0040*/  S2R R5, SR_TID.Y ;  /* 0x0000000000057919 */ /* 0x000e620000002200 */
[----:B------:R-:W3:Y:S01]  /*0050*/  LDCU UR10, c[0x0][0x3ac] ;  /* 0x00007580ff0a77ac */ /* 0x000ee20008000800 */
[----:B------:R-:W4:Y:S04]  /*0060*/  S2R R7, SR_TID.Z ;  /* 0x0000000000077919 */ /* 0x000f280000002300 */
[----:B------:R-:W0:Y:S08]  /*0070*/  S2UR UR5, SR_CTAID.X ;  /* 0x00000000000579c3 */ /* 0x000e300000002500 */
[----:B------:R-:W0:Y:S08]  /*0080*/  LDC R0, c[0x0][0x360] ;  /* 0x0000d800ff007b82 */ /* 0x000e300000000800 */
[----:B------:R-:W2:Y:S08]  /*0090*/  LDC.64 R8, c[0x0][0x3a0] ;  /* 0x0000e800ff087b82 */ /* 0x000eb00000000a00 */
[----:B------:R-:W1:Y:S08]  /*00a0*/  S2UR UR4, SR_CTAID.Y ;  /* 0x00000000000479c3 */ /* 0x000e700000002600 */
[----:B------:R-:W4:Y:S01]  /*00b0*/  S2UR UR6, SR_CTAID.Z ;  /* 0x00000000000679c3 */ /* 0x000f220000002700 */
[----:B0-----:R-:W-:-:S07]  /*00c0*/  IMAD R0, R0, UR5, R3 ;  /* 0x0000000500007c24 */ /* 0x001fce000f8e0203 */
[----:B------:R-:W4:Y:S01]  /*00d0*/  LDC R4, c[0x0][0x368] ;  /* 0x0000da00ff047b82 */ /* 0x000f220000000800 */
[----:B--2---:R-:W-:-:S04]  /*00e0*/  IADD3 R3, PT, PT, -R9, UR9, RZ ;  /* 0x0000000909037c10 */ /* 0x004fc8000fffe1ff */
[----:B------:R-:W-:Y:S01]  /*00f0*/  ISETP.GT.AND P0, PT, R0, R3, PT ;  /* 0x000000030000720c */ /* 0x000fe20003f04270 */
[----:B-1----:R-:W-:Y:S01]  /*0100*/  IMAD R2, R2, UR4, R5 ;  /* 0x0000000402027c24 */ /* 0x002fe2000f8e0205 */
[----:B------:R-:W-:-:S04]  /*0110*/  IADD3 R5, PT, PT, -R8, UR8, RZ ;  /* 0x0000000808057c10 */ /* 0x000fc8000fffe1ff */
[----:B------:R-:W-:Y:S01]  /*0120*/  ISETP.GT.OR P0, PT, R2, R5, P0 ;  /* 0x000000050200720c */ /* 0x000fe20000704670 */
[----:B----4-:R-:W-:-:S05]  /*0130*/  IMAD R3, R4, UR6, R7 ;  /* 0x0000000604037c24 */ /* 0x010fca000f8e0207 */
[----:B---3--:R-:W-:-:S13]  /*0140*/  ISETP.GE.OR P0, PT, R3, UR10, P0 ;  /* 0x0000000a03007c0c */ /* 0x008fda0008706670 */
[----:B------:R-:W-:Y:S05]  /*0150*/  @P0 EXIT ;  /* 0x000000000000094d */ /* 0x000fea0003800000 */
[----:B------:R-:W0:Y:S01]  /*0160*/  LDC R7, c[0x0][0x3a8] ;  /* 0x0000ea00ff077b82 */ /* 0x000e220000000800 */
[----:B------:R-:W1:Y:S01]  /*0170*/  LDCU.64 UR6, c[0x0][0x358] ;  /* 0x00006b00ff0677ac */ /* 0x000e620008000a00 */
[----:B------:R-:W-:Y:S01]  /*0180*/  HFMA2 R21, -RZ, RZ, 0, 0 ;  /* 0x00000000ff157431 */ /* 0x000fe200000001ff */
[----:B0-----:R-:W-:-:S04]  /*0190*/  VIMNMX3 R4, R8, R9, R7, PT ;  /* 0x000000090804720f */ /* 0x001fc80003800107 */
[----:B------:R-:W-:-:S13]  /*01a0*/  ISETP.GE.AND P0, PT, R4, 0x1, PT ;  /* 0x000000010400780c */ /* 0x000fda0003f06270 */
[----:B-1----:R-:W-:Y:S05]  /*01b0*/  @!P0 BRA `(.L_x_0) ;  /* 0x0000000800208947 */ /* 0x002fea0003800000 */
[----:B------:R-:W0:Y:S01]  /*01c0*/  LDCU.64 UR4, c[0x0][0x380] ;  /* 0x00007000ff0477ac */ /* 0x000e220008000a00 */
[C---:B------:R-:W-:Y:S01]  /*01d0*/  LOP3.LUT R4, R7.reuse, 0x7, RZ, 0xc0, !PT ;  /* 0x0000000707047812 */ /* 0x040fe200078ec0ff */
[C---:B------:R-:W-:Y:S01]  /*01e0*/  IMAD R8, R7.reuse, UR10, RZ ;  /* 0x0000000a07087c24 */ /* 0x040fe2000f8e02ff */
[C---:B------:R-:W-:Y:S02]  /*01f0*/  LOP3.LUT R5, R7.reuse, 0x3, RZ, 0xc0, !PT ;  /* 0x0000000307057812 */ /* 0x040fe400078ec0ff */
[----:B------:R-:W-:Y:S02]  /*0200*/  LOP3.LUT R6, R7, 0x7ffffff8, RZ, 0xc0, !PT ;  /* 0x7ffffff807067812 */ /* 0x000fe400078ec0ff */
[----:B------:R-:W-:Y:S02]  /*0210*/  MOV R21, RZ ;  /* 0x000000ff00157202 */ /* 0x000fe40000000f00 */
[----:B------:R-:W-:Y:S01]  /*0220*/  MOV R7, RZ ;  /* 0x000000ff00077202 */ /* 0x000fe20000000f00 */
[----:B0-----:R-:W-:-:S04]  /*0230*/  UIADD3 UR4, UP0, UPT, UR4, 0x10, URZ ;  /* 0x0000001004047890 */ /* 0x001fc8000ff1e0ff */
[----:B------:R-:W-:-:S12]  /*0240*/  UIADD3.X UR5, UPT, UPT, URZ, UR5, URZ, UP0, !UPT ;  /* 0x00000005ff057290 */ /* 0x000fd800087fe4ff */
.L_x_6:
[----:B------:R-:W0:Y:S01]  /*0250*/  LDCU UR9, c[0x0][0x3a0] ;  /* 0x00007400ff0977ac */ /* 0x000e220008000800 */
[-C--:B------:R-:W-:Y:S01]  /*0260*/  IADD3 R11, PT, PT, R2, R7.reuse, RZ ;  /* 0x00000007020b7210 */ /* 0x080fe20007ffe0ff */
[----:B------:R-:W-:Y:S01]  /*0270*/  HFMA2 R10, -RZ, RZ, 0, 0 ;  /* 0x00000000ff0a7431 */ /* 0x000fe200000001ff */
[----:B------:R-:W-:Y:S01]  /*0280*/  MOV R9, R7 ;  /* 0x0000000700097202 */ /* 0x000fe20000000f00 */
[----:B------:R-:W1:Y:S01]  /*0290*/  LDCU UR8, c[0x0][0x39c] ;  /* 0x00007380ff0877ac */ /* 0x000e620008000800 */
[----:B------:R-:W-:-:S04]  /*02a0*/  IADD3 R7, PT, PT, R7, 0x1, RZ ;  /* 0x0000000107077810 */ /* 0x000fc80007ffe0ff */
[----:B0-----:R-:W-:Y:S01]  /*02b0*/  ISETP.NE.AND P0, PT, R7, UR9, PT ;  /* 0x0000000907007c0c */ /* 0x001fe2000bf05270 */
[----:B-1----:R-:W-:-:S12]  /*02c0*/  IMAD R11, R11, UR8, R0 ;  /* 0x000000080b0b7c24 */ /* 0x002fd8000f8e0200 */
.L_x_5:
[----:B------:R-:W0:Y:S01]  /*02d0*/  LDC R16, c[0x0][0x3a8] ;  /* 0x0000ea00ff107b82 */ /* 0x000e220000000800 */
[----:B------:R-:W-:Y:S02]  /*02e0*/  IADD3 R13, PT, PT, R11, R10, RZ ;  /* 0x0000000a0b0d7210 */ /* 0x000fe40007ffe0ff */
[----:B------:R-:W-:-:S05]  /*02f0*/  MOV R23, RZ ;  /* 0x000000ff00177202 */ /* 0x000fca0000000f00 */
[----:B------:R-:W1:Y:S01]  /*0300*/  LDC R15, c[0x0][0x3a4] ;  /* 0x0000e900ff0f7b82 */ /* 0x000e620000000800 */
[----:B0-----:R-:W-:Y:S01]  /*0310*/  ISETP.GE.U32.AND P2, PT, R16, 0x8, PT ;  /* 0x000000081000780c */ /* 0x001fe20003f46070 */
[----:B------:R-:W-:Y:S02]  /*0320*/  IMAD R20, R13, R16, RZ ;  /* 0x000000100d147224 */ /* 0x000fe400078e02ff */
[----:B-1----:R-:W-:Y:S01]  /*0330*/  IMAD R25, R9, R15, R10 ;  /* 0x0000000f09197224 */ /* 0x002fe200078e020a */
[----:B------:R-:W-:-:S04]  /*0340*/  IADD3 R10, PT, PT, R10, 0x1, RZ ;  /* 0x000000010a0a7810 */ /* 0x000fc80007ffe0ff */
[----:B------:R-:W-:-:S05]  /*0350*/  ISETP.NE.AND P1, PT, R10, R15, PT ;  /* 0x0000000f0a00720c */ /* 0x000fca0003f25270 */
[----:B------:R-:W-:Y:S08]  /*0360*/  @!P2 BRA `(.L_x_1) ;  /* 0x0000000000b8a947 */ /* 0x000ff00003800000 */
[----:B------:R-:W-:Y:S01]  /*0370*/  IADD3 R22, PT, PT, -R6, RZ, RZ ;  /* 0x000000ff06167210 */ /* 0x000fe20007ffe1ff */
[----:B------:R-:W-:Y:S01]  /*0380*/  IMAD R23, R8, R25, R3 ;  /* 0x0000001908177224 */ /* 0x000fe200078e0203 */
[----:B------:R-:W-:-:S07]  /*0390*/  MOV R17, R20 ;  /* 0x0000001400117202 */ /* 0x000fce0000000f00 */
.L_x_2:
[----:B------:R-:W0:Y:S01]  /*03a0*/  LDC.64 R12, c[0x0][0x388] ;  /* 0x0000e200ff0c7b82 */ /* 0x000e220000000a00 */
[----:B------:R-:W-:Y:S02]  /*03b0*/  MOV R14, UR4 ;  /* 0x00000004000e7c02 */ /* 0x000fe40008000f00 */
[----:B------:R-:W-:-:S03]  /*03c0*/  MOV R15, UR5 ;  /* 0x00000005000f7c02 */ /* 0x000fc60008000f00 */
[----:B------:R-:W-:Y:S02]  /*03d0*/  IMAD.WIDE R14, R17, 0x4, R14 ;  /* 0x00000004110e7825 */ /* 0x000fe400078e020e */
[----:B------:R-:W1:Y:S03]  /*03e0*/  LDC R27, c[0x0][0x3ac] ;  /* 0x0000eb00ff1b7b82 */ /* 0x000e660000000800 */
[----:B------:R-:W2:Y:S04]  /*03f0*/  LDG.E R24, desc[UR6][R14.64+-0x10] ;  /* 0xfffff0060e187981 */ /* 0x000ea8000c1e1900 */
[----:B------:R-:W3:Y:S01]  /*0400*/  LDG.E R29, desc[UR6][R14.64+-0xc] ;  /* 0xfffff4060e1d7981 */ /* 0x000ee2000c1e1900 */
[----:B0-----:R-:W-:-:S05]  /*0410*/  IMAD.WIDE R12, R23, 0x4, R12 ;  /* 0x00000004170c7825 */ /* 0x001fca00078e020c */
[----:B------:R0:W2:Y:S01]  /*0420*/  LDG.E R26, desc[UR6][R12.64] ;  /* 0x000000060c1a7981 */ /* 0x0000a2000c1e1900 */
[----:B-1----:R-:W-:-:S05]  /*0430*/  IMAD.WIDE R18, R27, 0x4, R12 ;  /* 0x000000041b127825 */ /* 0x002fca00078e020c */
[----:B------:R-:W3:Y:S01]  /*0440*/  LDG.E R28, desc[UR6][R18.64] ;  /* 0x00000006121c7981 */ /* 0x000ee2000c1e1900 */
[----:B0-----:R-:W-:-:S04]  /*0450*/  IMAD.WIDE R12, R27, 0x4, R18 ;  /* 0x000000041b0c7825 */ /* 0x001fc800078e0212 */
[----:B--2---:R-:W-:Y:S02]  /*0460*/  FFMA R26, R24, R26, R21 ;  /* 0x0000001a181a7223 */ /* 0x004fe40000000015 */
[----:B------:R-:W2:Y:S04]  /*0470*/  LDG.E R21, desc[UR6][R14.64+-0x8] ;  /* 0xfffff8060e157981 */ /* 0x000ea8000c1e1900 */
[----:B------:R-:W2:Y:S01]  /*0480*/  LDG.E R24, desc[UR6][R12.64] ;  /* 0x000000060c187981 */ /* 0x000ea2000c1e1900 */
[----:B---3--:R-:W-:Y:S01]  /*0490*/  FFMA R26, R29, R28, R26 ;  /* 0x0000001c1d1a7223 */ /* 0x008fe2000000001a */
[----:B------:R-:W-:-:S05]  /*04a0*/  IMAD.WIDE R28, R27, 0x4, R12 ;  /* 0x000000041b1c7825 */ /* 0x000fca00078e020c */
[----:B------:R0:W3:Y:S04]  /*04b0*/  LDG.E R12, desc[UR6][R28.64] ;  /* 0x000000061c0c7981 */ /* 0x0000e8000c1e1900 */
[----:B------:R-:W3:Y:S01]  /*04c0*/  LDG.E R13, desc[UR6][R14.64+-0x4] ;  /* 0xfffffc060e0d7981 */ /* 0x000ee2000c1e1900 */
[----:B0-----:R-:W-:-:S04]  /*04d0*/  IMAD.WIDE R28, R27, 0x4, R28 ;  /* 0x000000041b1c7825 */ /* 0x001fc800078e021c */
[----:B--2---:R-:W-:Y:S02]  /*04e0*/  FFMA R26, R21, R24, R26 ;  /* 0x00000018151a7223 */ /* 0x004fe4000000001a */
[----:B------:R-:W2:Y:S04]  /*04f0*/  LDG.E R24, desc[UR6][R14.64] ;  /* 0x000000060e187981 */ /* 0x000ea8000c1e1900 */
[----:B------:R-:W2:Y:S01]  /*0500*/  LDG.E R21, desc[UR6][R28.64] ;  /* 0x000000061c157981 */ /* 0x000ea2000c1e1900 */
[----:B------:R-:W-:-:S04]  /*0510*/  IMAD.WIDE R18, R27, 0x4, R28 ;  /* 0x000000041b127825 */ /* 0x000fc800078e021c */
[----:B---3--:R-:W-:Y:S01]  /*0520*/  FFMA R26, R13, R12, R26 ;  /* 0x0000000c0d1a7223 */ /* 0x008fe2000000001a */
[----:B------:R-:W-:-:S05]  /*0530*/  IMAD.WIDE R12, R27, 0x4, R18 ;  /* 0x000000041b0c7825 */ /* 0x000fca00078e0212 */
[----:B------:R0:W3:Y:S02]  /*0540*/  LDG.E R29, desc[UR6][R12.64] ;  /* 0x000000060c1d7981 */ /* 0x0000e4000c1e1900 */
[----:B0-----:R-:W-:-:S05]  /*0550*/  IMAD.WIDE R12, R27, 0x4, R12 ;  /* 0x000000041b0c7825 */ /* 0x001fca00078e020c */
[----:B------:R-:W4:Y:S01]  /*0560*/  LDG.E R28, desc[UR6][R12.64] ;  /* 0x000000060c1c7981 */ /* 0x000f22000c1e1900 */
[----:B--2---:R-:W-:-:S03]  /*0570*/  FFMA R24, R24, R21, R26 ;  /* 0x0000001518187223 */ /* 0x004fc6000000001a */
[----:B------:R-:W2:Y:S04]  /*0580*/  LDG.E R21, desc[UR6][R18.64] ;  /* 0x0000000612157981 */ /* 0x000ea8000c1e1900 */
[----:B------:R-:W3:Y:S04]  /*0590*/  LDG.E R26, desc[UR6][R14.64+0x8] ;  /* 0x000008060e1a7981 */ /* 0x000ee8000c1e1900 */
[----:B------:R-:W2:Y:S04]  /*05a0*/  LDG.E R19, desc[UR6][R14.64+0x4] ;  /* 0x000004060e137981 */ /* 0x000ea8000c1e1900 */
[----:B------:R-:W4:Y:S01]  /*05b0*/  LDG.E R18, desc[UR6][R14.64+0xc] ;  /* 0x00000c060e127981 */ /* 0x000f22000c1e1900 */
[----:B------:R-:W-:-:S04]  /*05c0*/  IADD3 R22, PT, PT, R22, 0x8, RZ ;  /* 0x0000000816167810 */ /* 0x000fc80007ffe0ff */
[----:B------:R-:W-:Y:S02]  /*05d0*/  ISETP.NE.AND P2, PT, R22, RZ, PT ;  /* 0x000000ff1600720c */ /* 0x000fe40003f45270 */
[----:B------:R-:W-:Y:S02]  /*05e0*/  LEA R23, R27, R23, 0x3 ;  /* 0x000000171b177211 */ /* 0x000fe400078e18ff */
[----:B------:R-:W-:Y:S01]  /*05f0*/  IADD3 R17, PT, PT, R17, 0x8, RZ ;  /* 0x0000000811117810 */ /* 0x000fe20007ffe0ff */
[----:B--2---:R-:W-:-:S04]  /*0600*/  FFMA R21, R19, R21, R24 ;  /* 0x0000001513157223 */ /* 0x004fc80000000018 */
[----:B---3--:R-:W-:-:S04]  /*0610*/  FFMA R21, R26, R29, R21 ;  /* 0x0000001d1a157223 */ /* 0x008fc80000000015 */
[----:B----4-:R-:W-:Y:S01]  /*0620*/  FFMA R21, R18, R28, R21 ;  /* 0x0000001c12157223 */ /* 0x010fe20000000015 */
[----:B------:R-:W-:Y:S06]  /*0630*/  @P2 BRA `(.L_x_2) ;  /* 0xfffffffc00582947 */ /* 0x000fec000383ffff */
[----:B------:R-:W-:-:S07]  /*0640*/  MOV R23, R6 ;  /* 0x0000000600177202 */ /* 0x000fce0000000f00 */
.L_x_1:
[----:B------:R-:W-:-:S13]  /*0650*/  ISETP.NE.AND P2, PT, R4, RZ, PT ;  /* 0x000000ff0400720c */ /* 0x000fda0003f45270 */
[----:B------:R-:W-:Y:S05]  /*0660*/  @!P2 BRA `(.L_x_3) ;  /* 0x0000000000eca947 */ /* 0x000fea0003800000 */
[----:B------:R-:W-:Y:S02]  /*0670*/  IADD3 R12, PT, PT, R4, -0x1, RZ ;  /* 0xffffffff040c7810 */ /* 0x000fe40007ffe0ff */
[----:B------:R-:W-:Y:S02]  /*0680*/  ISETP.NE.AND P3, PT, R5, RZ, PT ;  /* 0x000000ff0500720c */ /* 0x000fe40003f65270 */
[----:B------:R-:W-:-:S13]  /*0690*/  ISETP.GE.U32.AND P2, PT, R12, 0x3, PT ;  /* 0x000000030c00780c */ /* 0x000fda0003f46070 */
[----:B------:R-:W-:Y:S05]  /*06a0*/  @!P2 BRA `(.L_x_4) ;  /* 0x000000000060a947 */ /* 0x000fea0003800000 */
[----:B------:R-:W0:Y:S01]  /*06b0*/  LDC R29, c[0x0][0x3ac] ;  /* 0x0000eb00ff1d7b82 */ /* 0x000e220000000800 */
[----:B------:R-:W-:Y:S01]  /*06c0*/  IMAD R12, R25, R16, R23 ;  /* 0x00000010190c7224 */ /* 0x000fe200078e0217 */
[----:B------:R-:W-:-:S06]  /*06d0*/  IADD3 R13, PT, PT, R20, R23, RZ ;  /* 0x00000017140d7210 */ /* 0x000fcc0007ffe0ff */
[----:B------:R-:W1:Y:S08]  /*06e0*/  LDC.64 R26, c[0x0][0x388] ;  /* 0x0000e200ff1a7b82 */ /* 0x000e700000000a00 */
[----:B------:R-:W2:Y:S01]  /*06f0*/  LDC.64 R18, c[0x0][0x380] ;  /* 0x0000e000ff127b82 */ /* 0x000ea20000000a00 */
[----:B0-----:R-:W-:-:S04]  /*0700*/  IMAD R15, R12, R29, R3 ;  /* 0x0000001d0c0f7224 */ /* 0x001fc800078e0203 */
[----:B-1----:R-:W-:-:S04]  /*0710*/  IMAD.WIDE R26, R15, 0x4, R26 ;  /* 0x000000040f1a7825 */ /* 0x002fc800078e021a */
[----:B------:R-:W-:Y:S02]  /*0720*/  IMAD.WIDE R14, R29, 0x4, R26 ;  /* 0x000000041d0e7825 */ /* 0x000fe400078e021a */
[----:B------:R-:W3:Y:S02]  /*0730*/  LDG.E R26, desc[UR6][R26.64] ;  /* 0x000000061a1a7981 */ /* 0x000ee4000c1e1900 */
[----:B--2---:R-:W-:-:S04]  /*0740*/  IMAD.WIDE R18, R13, 0x4, R18 ;  /* 0x000000040d127825 */ /* 0x004fc800078e0212 */
[C---:B------:R-:W-:Y:S01]  /*0750*/  IMAD.WIDE R12, R29.reuse, 0x4, R14 ;  /* 0x000000041d0c7825 */ /* 0x040fe200078e020e */
[----:B------:R-:W3:Y:S04]  /*0760*/  LDG.E R22, desc[UR6][R18.64] ;  /* 0x0000000612167981 */ /* 0x000ee8000c1e1900 */
[----:B------:R-:W2:Y:S01]  /*0770*/  LDG.E R15, desc[UR6][R14.64] ;  /* 0x000000060e0f7981 */ /* 0x000ea2000c1e1900 */
[----:B------:R-:W-:-:S03]  /*0780*/  IMAD.WIDE R28, R29, 0x4, R12 ;  /* 0x000000041d1c7825 */ /* 0x000fc600078e020c */
[----:B------:R-:W2:Y:S04]  /*0790*/  LDG.E R24, desc[UR6][R18.64+0x4] ;  /* 0x0000040612187981 */ /* 0x000ea8000c1e1900 */
[----:B------:R-:W4:Y:S04]  /*07a0*/  LDG.E R17, desc[UR6][R18.64+0x8] ;  /* 0x0000080612117981 */ /* 0x000f28000c1e1900 */
[----:B------:R-:W4:Y:S04]  /*07b0*/  LDG.E R12, desc[UR6][R12.64] ;  /* 0x000000060c0c7981 */ /* 0x000f28000c1e1900 */
[----:B------:R-:W5:Y:S04]  /*07c0*/  LDG.E R14, desc[UR6][R18.64+0xc] ;  /* 0x00000c06120e7981 */ /* 0x000f68000c1e1900 */
[----:B------:R-:W5:Y:S01]  /*07d0*/  LDG.E R28, desc[UR6][R28.64] ;  /* 0x000000061c1c7981 */ /* 0x000f62000c1e1900 */
[----:B------:R-:W-:Y:S01]  /*07e0*/  IADD3 R23, PT, PT, R23, 0x4, RZ ;  /* 0x0000000417177810 */ /* 0x000fe20007ffe0ff */
[----:B---3--:R-:W-:-:S04]  /*07f0*/  FFMA R21, R22, R26, R21 ;  /* 0x0000001a16157223 */ /* 0x008fc80000000015 */
[----:B--2---:R-:W-:-:S04]  /*0800*/  FFMA R24, R24, R15, R21 ;  /* 0x0000000f18187223 */ /* 0x004fc80000000015 */
[----:B----4-:R-:W-:-:S04]  /*0810*/  FFMA R17, R17, R12, R24 ;  /* 0x0000000c11117223 */ /* 0x010fc80000000018 */
[----:B-----5:R-:W-:-:S07]  /*0820*/  FFMA R21, R14, R28, R17 ;  /* 0x0000001c0e157223 */ /* 0x020fce0000000011 */
.L_x_4:
[----:B------:R-:W-:Y:S05]  /*0830*/  @!P3 BRA `(.L_x_3) ;  /* 0x000000000078b947 */ /* 0x000fea0003800000 */
[----:B------:R-:W-:Y:S01]  /*0840*/  ISETP.NE.AND P2, PT, R5, 0x1, PT ;  /* 0x000000010500780c */ /* 0x000fe20003f45270 */
[----:B------:R-:W0:Y:S01]  /*0850*/  LDC.64 R12, c[0x0][0x388] ;  /* 0x0000e200ff0c7b82 */ /* 0x000e220000000a00 */
[----:B------:R-:W-:-:S04]  /*0860*/  LOP3.LUT R14, R16, 0x1, RZ, 0xc0, !PT ;  /* 0x00000001100e7812 */ /* 0x000fc800078ec0ff */
[----:B------:R-:W-:-:S03]  /*0870*/  ISETP.NE.U32.AND P3, PT, R14, 0x1, PT ;  /* 0x000000010e00780c */ /* 0x000fc60003f65070 */
[----:B------:R-:W1:Y:S04]  /*0880*/  LDC.64 R18, c[0x0][0x380] ;  /* 0x0000e000ff127b82 */ /* 0x000e680000000a00 */
[-C--:B------:R-:W-:Y:S01]  /*0890*/  @P2 IMAD R14, R25, R16.reuse, R23 ;  /* 0x00000010190e2224 */ /* 0x080fe200078e0217 */
[----:B------:R-:W-:Y:S02]  /*08a0*/  @P2 IADD3 R27, PT, PT, R20, R23, RZ ;  /* 0x00000017141b2210 */ /* 0x000fe40007ffe0ff */
[----:B------:R-:W-:Y:S01]  /*08b0*/  @P2 IADD3 R23, PT, PT, R23, 0x2, RZ ;  /* 0x0000000217172810 */ /* 0x000fe20007ffe0ff */
[----:B------:R-:W2:Y:S04]  /*08c0*/  @P2 LDC R22, c[0x0][0x3ac] ;  /* 0x0000eb00ff162b82 */ /* 0x000ea80000000800 */
[----:B------:R-:W-:-:S04]  /*08d0*/  @!P3 IMAD R25, R25, R16, R23 ;  /* 0x000000101919b224 */ /* 0x000fc800078e0217 */
[----:B------:R-:W3:Y:S08]  /*08e0*/  @!P3 LDC R24, c[0x0][0x3ac] ;  /* 0x0000eb00ff18bb82 */ /* 0x000ef00000000800 */
[----:B------:R-:W4:Y:S01]  /*08f0*/  LDC.64 R16, c[0x0][0x388] ;  /* 0x0000e200ff107b82 */ /* 0x000f220000000a00 */
[----:B-1----:R-:W-:Y:S01]  /*0900*/  @P2 IMAD.WIDE R18, R27, 0x4, R18 ;  /* 0x000000041b122825 */ /* 0x002fe200078e0212 */
[----:B------:R-:W-:-:S03]  /*0910*/  @!P3 IADD3 R27, PT, PT, R20, R23, RZ ;  /* 0x00000017141bb210 */ /* 0x000fc60007ffe0ff */
[----:B--2---:R-:W-:-:S04]  /*0920*/  @P2 IMAD R15, R14, R22, R3 ;  /* 0x000000160e0f2224 */ /* 0x004fc800078e0203 */
[----:B0-----:R-:W-:Y:S02]  /*0930*/  @P2 IMAD.WIDE R12, R15, 0x4, R12 ;  /* 0x000000040f0c2825 */ /* 0x001fe400078e020c */
[----:B------:R-:W0:Y:S02]  /*0940*/  LDC.64 R14, c[0x0][0x380] ;  /* 0x0000e000ff0e7b82 */ /* 0x000e240000000a00 */
[----:B---3--:R-:W-:Y:S01]  /*0950*/  @!P3 IMAD R29, R25, R24, R3 ;  /* 0x00000018191db224 */ /* 0x008fe200078e0203 */
[----:B------:R-:W2:Y:S01]  /*0960*/  @P2 LDG.E R20, desc[UR6][R12.64] ;  /* 0x000000060c142981 */ /* 0x000ea2000c1e1900 */
[----:B------:R-:W-:-:S03]  /*0970*/  @P2 IMAD.WIDE R22, R22, 0x4, R12 ;  /* 0x0000000416162825 */ /* 0x000fc600078e020c */
[----:B------:R-:W2:Y:S01]  /*0980*/  @P2 LDG.E R24, desc[UR6][R18.64] ;  /* 0x0000000612182981 */ /* 0x000ea2000c1e1900 */
[----:B----4-:R-:W-:-:S03]  /*0990*/  @!P3 IMAD.WIDE R16, R29, 0x4, R16 ;  /* 0x000000041d10b825 */ /* 0x010fc600078e0210 */
[----:B------:R-:W3:Y:S04]  /*09a0*/  @P2 LDG.E R25, desc[UR6][R18.64+0x4] ;  /* 0x0000040612192981 */ /* 0x000ee8000c1e1900 */
[----:B------:R-:W3:Y:S04]  /*09b0*/  @P2 LDG.E R22, desc[UR6][R22.64] ;  /* 0x0000000616162981 */ /* 0x000ee8000c1e1900 */
[----:B------:R-:W4:Y:S01]  /*09c0*/  @!P3 LDG.E R16, desc[UR6][R16.64] ;  /* 0x000000061010b981 */ /* 0x000f22000c1e1900 */
[----:B0-----:R-:W-:-:S06]  /*09d0*/  @!P3 IMAD.WIDE R14, R27, 0x4, R14 ;  /* 0x000000041b0eb825 */ /* 0x001fcc00078e020e */
[----:B------:R-:W4:Y:S01]  /*09e0*/  @!P3 LDG.E R14, desc[UR6][R14.64] ;  /* 0x000000060e0eb981 */ /* 0x000f22000c1e1900 */
[----:B--2---:R-:W-:-:S04]  /*09f0*/  @P2 FFMA R20, R24, R20, R21 ;  /* 0x0000001418142223 */ /* 0x004fc80000000015 */
[----:B---3--:R-:W-:-:S04]  /*0a00*/  @P2 FFMA R21, R25, R22, R20 ;  /* 0x0000001619152223 */ /* 0x008fc80000000014 */
[----:B----4-:R-:W-:-:S07]  /*0a10*/  @!P3 FFMA R21, R14, R16, R21 ;  /* 0x000000100e15b223 */ /* 0x010fce0000000015 */
.L_x_3:
[----:B------:R-:W-:Y:S05]  /*0a20*/  @P1 BRA `(.L_x_5) ;  /* 0xfffffff800281947 */ /* 0x000fea000383ffff */
[----:B------:R-:W-:Y:S05]  /*0a30*/  @P0 BRA `(.L_x_6) ;  /* 0xfffffff800040947 */ /* 0x000fea000383ffff */
.L_x_0:
[----:B------:R-:W0:Y:S01]  /*0a40*/  LDCU UR4, c[0x0][0x39c] ;  /* 0x00007380ff0477ac */ /* 0x000e220008000800 */
[----:B------:R-:W1:Y:S01]  /*0a50*/  LDC.64 R4, c[0x0][0x390] ;  /* 0x0000e400ff047b82 */ /* 0x000e620000000a00 */
[----:B------:R-:W0:Y:S01]  /*0a60*/  LDCU UR5, c[0x0][0x3a4] ;  /* 0x00007480ff0577ac */ /* 0x000e220008000800 */
[----:B------:R-:W2:Y:S01]  /*0a70*/  LDCU UR8, c[0x0][0x3ac] ;  /* 0x00007580ff0877ac */ /* 0x000ea20008000800 */
[----:B0-----:R-:W-:-:S06]  /*0a80*/  UIADD3 UR4, UPT, UPT, UR4, -UR5, URZ ;  /* 0x8000000504047290 */ /* 0x001fcc000fffe0ff */
[----:B------:R-:W-:-:S05]  /*0a90*/  IMAD R7, R2, UR4, R2 ;  /* 0x0000000402077c24 */ /* 0x000fca000f8e0202 */
[----:B------:R-:W-:-:S05]  /*0aa0*/  IADD3 R0, PT, PT, R0, R7, RZ ;  /* 0x0000000700007210 */ /* 0x000fca0007ffe0ff */
[----:B--2---:R-:W-:-:S04]  /*0ab0*/  IMAD R3, R0, UR8, R3 ;  /* 0x0000000800037c24 */ /* 0x004fc8000f8e0203 */
[----:B-1----:R-:W-:-:S05]  /*0ac0*/  IMAD.WIDE R2, R3, 0x4, R4 ;  /* 0x0000000403027825 */ /* 0x002fca00078e0204 */
[----:B------:R-:W-:Y:S01]  /*0ad0*/  STG.E desc[UR6][R2.64], R21 ;  /* 0x0000001502007986 */ /* 0x000fe2000c101906 */
[----:B------:R-:W-:Y:S05]  /*0ae0*/  EXIT ;  /* 0x000000000000794d */ /* 0x000fea0003800000 */
.L_x_7:
[----:B------:R-:W-:-:S00]  /*0af0*/  BRA `(.L_x_7) ;  /* 0xfffffffc00fc7947 */ /* 0x000fc0000383ffff */
[----:B------:R-:W-:-:S00]  /*0b00*/  NOP ;  /* 0x0000000000007918 */ /* 0x000fc00000000000 */
[----:B------:R-:W-:-:S00]  /*0b10*/  NOP ;  /* 0x0000000000007918 */ /* 0x000fc00000000000 */
[----:B------:R-:W-:-:S00]  /*0b20*/  NOP ;  /* 0x0000000000007918 */ /* 0x000fc00000000000 */
[----:B------:R-:W-:-:S00]  /*0b30*/  NOP ;  /* 0x0000000000007918 */ /* 0x000fc00000000000 */
[----:B------:R-:W-:-:S00]  /*0b40*/  NOP ;  /* 0x0000000000007918 */ /* 0x000fc00000000000 */
[----:B------:R-:W-:-:S00]  /*0b50*/  NOP ;  /* 0x0000000000007918 */ /* 0x000fc00000000000 */
[----:B------:R-:W-:-:S00]  /*0b60*/  NOP ;  /* 0x0000000000007918 */ /* 0x000fc00000000000 */
[----:B------:R-:W-:-:S00]  /*0b70*/  NOP ;  /* 0x0000000000007918 */ /* 0x000fc00000000000 */
.L_x_8:


//--------------------- .nv.shared.reserved.0     --------------------------
	.section	.nv.shared.reserved.0,"aw",@nobits
	.weak		__nv_reservedSMEM_offset_0_alias
	.size		__nv_reservedSMEM_offset_0_alias, 0, 64
	.other		__nv_reservedSMEM_offset_0_alias,@"STO_CUDA_RESERVED_SHARED STV_DEFAULT"
__nv_reservedSMEM_offset_0_alias:
	.zero		0
	.zero		64


//--------------------- .nv.constant0._Z13conv2d_kernelPfS_S_iiiiii --------------------------
	.section	.nv.constant0._Z13conv2d_kernelPfS_S_iiiiii,"a",@progbits
	.sectionflags	@""
	.align	4
.nv.constant0._Z13conv2d_kernelPfS_S_iiiiii:
	.zero		944


//--------------------- SYMBOLS --------------------------

	.type		.nv.reservedSmem.offset0,@object
	.size		.nv.reservedSmem.offset0,0x4
